	.headerflags	@"EF_CUDA_TEXMODE_UNIFIED EF_CUDA_64BIT_ADDRESS EF_CUDA_ACCELERATORS EF_CUDA_SM90 EF_CUDA_VIRTUAL_SM(EF_CUDA_SM90)"
	.elftype	@"ET_EXEC"


//--------------------- .nv.info                  --------------------------
	.section	.nv.info,"",@"SHT_CUDA_INFO"
	.align	4


	//----- nvinfo : EIATTR_REGCOUNT
	.align		4
        /*0000*/ 	.byte	0x04, 0x2f
        /*0002*/ 	.short	(.L_3 - .L_2)
	.align		4
.L_2:
        /*0004*/ 	.word	index@(triton_poi_fused__native_batch_norm_legit_no_training__prelu_kernel_2)
        /*0008*/ 	.word	0x00000020


	//----- nvinfo : EIATTR_MIN_STACK_SIZE
	.align		4
.L_3:
        /*000c*/ 	.byte	0x04, 0x12
        /*000e*/ 	.short	(.L_5 - .L_4)
	.align		4
.L_4:
        /*0010*/ 	.word	index@(triton_poi_fused__native_batch_norm_legit_no_training__prelu_kernel_2)
        /*0014*/ 	.word	0x00000000


	//----- nvinfo : EIATTR_FRAME_SIZE
	.align		4
.L_5:
        /*0018*/ 	.byte	0x04, 0x11
        /*001a*/ 	.short	(.L_7 - .L_6)
	.align		4
.L_6:
        /*001c*/ 	.word	index@(triton_poi_fused__native_batch_norm_legit_no_training__prelu_kernel_2)
        /*0020*/ 	.word	0x00000000


	//----- nvinfo : EIATTR_MIN_STACK_SIZE
	.align		4
.L_7:
        /*0024*/ 	.byte	0x04, 0x12
        /*0026*/ 	.short	(.L_9 - .L_8)
	.align		4
.L_8:
        /*0028*/ 	.word	index@(triton_poi_fused__native_batch_norm_legit_no_training__prelu_kernel_2)
        /*002c*/ 	.word	0x00000000
.L_9:


//--------------------- .nv.info.triton_poi_fused__native_batch_norm_legit_no_training__prelu_kernel_2 --------------------------
	.section	.nv.info.triton_poi_fused__native_batch_norm_legit_no_training__prelu_kernel_2,"",@"SHT_CUDA_INFO"
	.sectionflags	@""
	.align	4


	//----- nvinfo : EIATTR_CUDA_API_VERSION
	.align		4
        /*0000*/ 	.byte	0x04, 0x37
        /*0002*/ 	.short	(.L_11 - .L_10)
.L_10:
        /*0004*/ 	.word	0x0000007c


	//----- nvinfo : EIATTR_KPARAM_INFO
	.align		4
.L_11:
        /*0008*/ 	.byte	0x04, 0x17
        /*000a*/ 	.short	(.L_13 - .L_12)
.L_12:
        /*000c*/ 	.word	0x00000000
        /*0010*/ 	.short	0x0007
        /*0012*/ 	.short	0x0038
        /*0014*/ 	.byte	0x00, 0xf0, 0x11, 0x00


	//----- nvinfo : EIATTR_KPARAM_INFO
	.align		4
.L_13:
        /*0018*/ 	.byte	0x04, 0x17
        /*001a*/ 	.short	(.L_15 - .L_14)
.L_14:
        /*001c*/ 	.word	0x00000000
        /*0020*/ 	.short	0x0006
        /*0022*/ 	.short	0x0030
        /*0024*/ 	.byte	0x00, 0xf4, 0x21, 0x00


	//----- nvinfo : EIATTR_KPARAM_INFO
	.align		4
.L_15:
        /*0028*/ 	.byte	0x04, 0x17
        /*002a*/ 	.short	(.L_17 - .L_16)
.L_16:
        /*002c*/ 	.word	0x00000000
        /*0030*/ 	.short	0x0005
        /*0032*/ 	.short	0x0028
        /*0034*/ 	.byte	0x00, 0xf4, 0x21, 0x00


	//----- nvinfo : EIATTR_KPARAM_INFO
	.align		4
.L_17:
        /*0038*/ 	.byte	0x04, 0x17
        /*003a*/ 	.short	(.L_19 - .L_18)
.L_18:
        /*003c*/ 	.word	0x00000000
        /*0040*/ 	.short	0x0004
        /*0042*/ 	.short	0x0020
        /*0044*/ 	.byte	0x00, 0xf4, 0x21, 0x00


	//----- nvinfo : EIATTR_KPARAM_INFO
	.align		4
.L_19:
        /*0048*/ 	.byte	0x04, 0x17
        /*004a*/ 	.short	(.L_21 - .L_20)
.L_20:
        /*004c*/ 	.word	0x00000000
        /*0050*/ 	.short	0x0003
        /*0052*/ 	.short	0x0018
        /*0054*/ 	.byte	0x00, 0xf4, 0x21, 0x00


	//----- nvinfo : EIATTR_KPARAM_INFO
	.align		4
.L_21:
        /*0058*/ 	.byte	0x04, 0x17
        /*005a*/ 	.short	(.L_23 - .L_22)
.L_22:
        /*005c*/ 	.word	0x00000000
        /*0060*/ 	.short	0x0002
        /*0062*/ 	.short	0x0010
        /*0064*/ 	.byte	0x00, 0xf4, 0x21, 0x00


	//----- nvinfo : EIATTR_KPARAM_INFO
	.align		4
.L_23:
        /*0068*/ 	.byte	0x04, 0x17
        /*006a*/ 	.short	(.L_25 - .L_24)
.L_24:
        /*006c*/ 	.word	0x00000000
        /*0070*/ 	.short	0x0001
        /*0072*/ 	.short	0x0008
        /*0074*/ 	.byte	0x00, 0xf4, 0x21, 0x00


	//----- nvinfo : EIATTR_KPARAM_INFO
	.align		4
.L_25:
        /*0078*/ 	.byte	0x04, 0x17
        /*007a*/ 	.short	(.L_27 - .L_26)
.L_26:
        /*007c*/ 	.word	0x00000000
        /*0080*/ 	.short	0x0000
        /*0082*/ 	.short	0x0000
        /*0084*/ 	.byte	0x00, 0xf4, 0x21, 0x00


	//----- nvinfo : EIATTR_SPARSE_MMA_MASK
	.align		4
.L_27:
        /*0088*/ 	.byte	0x03, 0x50
        /*008a*/ 	.short	0x0000


	//----- nvinfo : EIATTR_MAXREG_COUNT
	.align		4
        /*008c*/ 	.byte	0x03, 0x1b
        /*008e*/ 	.short	0x00ff


	//----- nvinfo : EIATTR_EXIT_INSTR_OFFSETS
	.align		4
        /*0090*/ 	.byte	0x04, 0x1c
        /*0092*/ 	.short	(.L_29 - .L_28)


	//   ....[0]....
.L_28:
        /*0094*/ 	.word	0x00000740


	//----- nvinfo : EIATTR_REQNTID
	.align		4
.L_29:
        /*0098*/ 	.byte	0x04, 0x10
        /*009a*/ 	.short	(.L_31 - .L_30)
.L_30:
        /*009c*/ 	.word	0x00000080
        /*00a0*/ 	.word	0x00000001
        /*00a4*/ 	.word	0x00000001


	//----- nvinfo : EIATTR_CBANK_PARAM_SIZE
	.align		4
.L_31:
        /*00a8*/ 	.byte	0x03, 0x19
        /*00aa*/ 	.short	0x003c


	//----- nvinfo : EIATTR_PARAM_CBANK
	.align		4
        /*00ac*/ 	.byte	0x04, 0x0a
        /*00ae*/ 	.short	(.L_33 - .L_32)
	.align		4
.L_32:
        /*00b0*/ 	.word	index@(.nv.constant0.triton_poi_fused__native_batch_norm_legit_no_training__prelu_kernel_2)
        /*00b4*/ 	.short	0x0210
        /*00b6*/ 	.short	0x003c


	//----- nvinfo : EIATTR_SW_WAR
	.align		4
.L_33:
        /*00b8*/ 	.byte	0x04, 0x36
        /*00ba*/ 	.short	(.L_35 - .L_34)
.L_34:
        /*00bc*/ 	.word	0x00000008
.L_35:


//--------------------- .nv.callgraph             --------------------------
	.section	.nv.callgraph,"",@"SHT_CUDA_CALLGRAPH"
	.align	4
	.sectionentsize	8
	.align		4
        /*0000*/ 	.word	0x00000000
	.align		4
        /*0004*/ 	.word	0xffffffff
	.align		4
        /*0008*/ 	.word	0x00000000
	.align		4
        /*000c*/ 	.word	0xfffffffe
	.align		4
        /*0010*/ 	.word	0x00000000
	.align		4
        /*0014*/ 	.word	0xfffffffd
	.align		4
        /*0018*/ 	.word	0x00000000
	.align		4
        /*001c*/ 	.word	0xfffffffc


//--------------------- .nv.constant4             --------------------------
	.section	.nv.constant4,"a",@progbits
	.align	8
	.align		8
.nv.constant4:
        /*0000*/ 	.dword	_$_str
	.align		8
        /*0008*/ 	.dword	_$_str_$_2


//--------------------- .text.triton_poi_fused__native_batch_norm_legit_no_training__prelu_kernel_2 --------------------------
	.section	.text.triton_poi_fused__native_batch_norm_legit_no_training__prelu_kernel_2,"ax",@progbits
	.align	128
        .global         triton_poi_fused__native_batch_norm_legit_no_training__prelu_kernel_2
        .type           triton_poi_fused__native_batch_norm_legit_no_training__prelu_kernel_2,@function
        .size           triton_poi_fused__native_batch_norm_legit_no_training__prelu_kernel_2,(.L_x_1 - triton_poi_fused__native_batch_norm_legit_no_training__prelu_kernel_2)
        .other          triton_poi_fused__native_batch_norm_legit_no_training__prelu_kernel_2,@"STO_CUDA_ENTRY STV_DEFAULT"
triton_poi_fused__native_batch_norm_legit_no_training__prelu_kernel_2:
.text.triton_poi_fused__native_batch_norm_legit_no_training__prelu_kernel_2:
[----:B------:R-:W-:Y:S01]  /*0000*/  LDC R1, c[0x0][0x28] ;  /* 0x00000a00ff017b82 */ /* 0x000fe20000000800 */
[----:B------:R-:W1:Y:S07]  /*0010*/  S2R R0, SR_TID.X ;  /* 0x0000000000007919 */ /* 0x000e6e0000002100 */
[----:B------:R-:W2:Y:S01]  /*0020*/  LDC.64 R16, c[0x0][0x228] ;  /* 0x00008a00ff107b82 */ /* 0x000ea20000000a00 */
[----:B------:R-:W-:Y:S01]  /*0030*/  ULDC.64 UR4, c[0x0][0x208] ;  /* 0x0000820000047ab9 */ /* 0x000fe20000000a00 */
[----:B------:R-:W3:Y:S06]  /*0040*/  S2R R29, SR_CTAID.X ;  /* 0x00000000001d7919 */ /* 0x000eec0000002500 */
[----:B------:R-:W4:Y:S01]  /*0050*/  LDC.64 R8, c[0x0][0x220] ;  /* 0x00008800ff087b82 */ /* 0x000f220000000a00 */
[----:B-1----:R-:W-:-:S02]  /*0060*/  SHF.L.U32 R0, R0, 0x2, RZ ;  /* 0x0000000200007819 */ /* 0x002fc400000006ff */
[----:B---3--:R-:W-:Y:S02]  /*0070*/  SHF.R.S32.HI R2, RZ, 0x15, R29 ;  /* 0x00000015ff027819 */ /* 0x008fe4000001141d */
[----:B------:R-:W-:Y:S02]  /*0080*/  LOP3.LUT R0, R0, 0x1fc, RZ, 0xc0, !PT ;  /* 0x000001fc00007812 */ /* 0x000fe400078ec0ff */
[----:B------:R-:W-:Y:S02]  /*0090*/  SGXT R2, R2, 0x1 ;  /* 0x000000010202781a */ /* 0x000fe40000000200 */
[----:B------:R-:W-:-:S04]  /*00a0*/  LEA R29, R29, R0, 0xa ;  /* 0x000000001d1d7211 */ /* 0x000fc800078e50ff */
[----:B------:R-:W-:-:S04]  /*00b0*/  LEA.HI R2, R2, R29, RZ, 0x5 ;  /* 0x0000001d02027211 */ /* 0x000fc800078f28ff */
[----:B------:R-:W-:-:S04]  /*00c0*/  LOP3.LUT R2, R2, 0xffffffe0, RZ, 0xc0, !PT ;  /* 0xffffffe002027812 */ /* 0x000fc800078ec0ff */
[----:B------:R-:W-:Y:S02]  /*00d0*/  IADD3 R24, R29, -R2, RZ ;  /* 0x800000021d187210 */ /* 0x000fe40007ffe0ff */
[----:B------:R-:W1:Y:S03]  /*00e0*/  LDC.64 R2, c[0x0][0x218] ;  /* 0x00008600ff027b82 */ /* 0x000e660000000a00 */
[----:B--2---:R-:W-:-:S06]  /*00f0*/  IMAD.WIDE R16, R24, 0x4, R16 ;  /* 0x0000000418107825 */ /* 0x004fcc00078e0210 */
[----:B------:R-:W2:Y:S01]  /*0100*/  LDG.E.EL.128 R16, desc[UR4][R16.64] ;  /* 0x0000000410107981 */ /* 0x000ea2000c2e1d00 */
[----:B----4-:R-:W-:-:S06]  /*0110*/  IMAD.WIDE R8, R24, 0x4, R8 ;  /* 0x0000000418087825 */ /* 0x010fcc00078e0208 */
[----:B------:R-:W3:Y:S01]  /*0120*/  LDG.E.EL.128 R8, desc[UR4][R8.64] ;  /* 0x0000000408087981 */ /* 0x000ee2000c2e1d00 */
[----:B-1----:R-:W-:-:S05]  /*0130*/  IMAD.WIDE R2, R29, 0x4, R2 ;  /* 0x000000041d027825 */ /* 0x002fca00078e0202 */
[----:B------:R-:W3:Y:S04]  /*0140*/  LDG.E.128 R4, desc[UR4][R2.64] ;  /* 0x0000000402047981 */ /* 0x000ee8000c1e1d00 */
[----:B------:R1:W4:Y:S01]  /*0150*/  LDG.E.128 R12, desc[UR4][R2.64+0x800] ;  /* 0x00080004020c7981 */ /* 0x000322000c1e1d00 */
[----:B--2---:R-:W-:-:S04]  /*0160*/  FADD R0, R16, 9.9999997473787516356e-06 ;  /* 0x3727c5ac10007421 */ /* 0x004fc80000000000 */
[----:B------:R-:W2:Y:S01]  /*0170*/  MUFU.SQRT R22, R0 ;  /* 0x0000000000167308 */ /* 0x000ea20000002000 */
[----:B------:R-:W-:Y:S01]  /*0180*/  FADD R20, R17, 9.9999997473787516356e-06 ;  /* 0x3727c5ac11147421 */ /* 0x000fe20000000000 */
[----:B------:R-:W-:Y:S01]  /*0190*/  FADD R19, R19, 9.9999997473787516356e-06 ;  /* 0x3727c5ac13137421 */ /* 0x000fe20000000000 */
[----:B------:R-:W-:Y:S01]  /*01a0*/  FADD R18, R18, 9.9999997473787516356e-06 ;  /* 0x3727c5ac12127421 */ /* 0x000fe20000000000 */
[----:B------:R-:W5:Y:S04]  /*01b0*/  LDC.64 R16, c[0x0][0x230] ;  /* 0x00008c00ff107b82 */ /* 0x000f680000000a00 */
[----:B------:R1:W1:Y:S01]  /*01c0*/  MUFU.SQRT R23, R20 ;  /* 0x0000001400177308 */ /* 0x0002620000002000 */
[C---:B--2---:R-:W-:Y:S02]  /*01d0*/  FSETP.GT.AND P6, PT, R22.reuse, 8.50705917302346158658e+37, PT ;  /* 0x7e8000001600780b */ /* 0x044fe40003fc4000 */
[----:B------:R-:W-:-:S05]  /*01e0*/  FSETP.GEU.AND P5, PT, R22, 1.175494350822287508e-38, PT ;  /* 0x008000001600780b */ /* 0x000fca0003fae000 */
[----:B------:R-:W2:Y:S01]  /*01f0*/  MUFU.SQRT R25, R18 ;  /* 0x0000001200197308 */ /* 0x000ea20000002000 */
[----:B------:R-:W-:Y:S01]  /*0200*/  HFMA2.MMA R0, -RZ, RZ, 1.625, 0 ;  /* 0x3e800000ff007435 */ /* 0x000fe200000001ff */
[----:B01----:R-:W0:Y:S01]  /*0210*/  LDC.64 R20, c[0x0][0x238] ;  /* 0x00008e00ff147b82 */ /* 0x003e220000000a00 */
[----:B------:R-:W-:-:S05]  /*0220*/  FSETP.GT.AND P4, PT, R23, 8.50705917302346158658e+37, PT ;  /* 0x7e8000001700780b */ /* 0x000fca0003f84000 */
[----:B------:R-:W1:Y:S01]  /*0230*/  MUFU.SQRT R19, R19 ;  /* 0x0000001300137308 */ /* 0x000e620000002000 */
[----:B------:R-:W-:Y:S01]  /*0240*/  @P6 FMUL R22, R22, 0.25 ;  /* 0x3e80000016166820 */ /* 0x000fe20000400000 */
[----:B------:R-:W-:-:S03]  /*0250*/  FSETP.GEU.AND P1, PT, R23, 1.175494350822287508e-38, PT ;  /* 0x008000001700780b */ /* 0x000fc60003f2e000 */
[----:B------:R-:W-:Y:S01]  /*0260*/  @!P5 FMUL R22, R22, 16777216 ;  /* 0x4b8000001616d820 */ /* 0x000fe20000400000 */
[----:B--2---:R-:W-:-:S03]  /*0270*/  FSETP.GT.AND P3, PT, R25, 8.50705917302346158658e+37, PT ;  /* 0x7e8000001900780b */ /* 0x004fc60003f64000 */
[----:B------:R-:W2:Y:S01]  /*0280*/  MUFU.RCP R2, R22 ;  /* 0x0000001600027308 */ /* 0x000ea20000001000 */
[----:B------:R-:W-:Y:S01]  /*0290*/  @P4 FMUL R23, R23, 0.25 ;  /* 0x3e80000017174820 */ /* 0x000fe20000400000 */
[----:B------:R-:W-:Y:S02]  /*02a0*/  FSEL R27, R0, 1, P6 ;  /* 0x3f800000001b7808 */ /* 0x000fe40003000000 */
[----:B-1----:R-:W-:Y:S02]  /*02b0*/  FSETP.GT.AND P2, PT, R19, 8.50705917302346158658e+37, PT ;  /* 0x7e8000001300780b */ /* 0x002fe40003f44000 */
[----:B------:R-:W-:Y:S01]  /*02c0*/  @!P1 FMUL R23, R23, 16777216 ;  /* 0x4b80000017179820 */ /* 0x000fe20000400000 */
[----:B------:R-:W-:Y:S02]  /*02d0*/  FSETP.GEU.AND P0, PT, R25, 1.175494350822287508e-38, PT ;  /* 0x008000001900780b */ /* 0x000fe40003f0e000 */
[----:B------:R-:W-:Y:S01]  /*02e0*/  FSETP.GEU.AND P6, PT, R19, 1.175494350822287508e-38, PT ;  /* 0x008000001300780b */ /* 0x000fe20003fce000 */
[----:B------:R1:W1:Y:S01]  /*02f0*/  MUFU.RCP R18, R23 ;  /* 0x0000001700127308 */ /* 0x0002620000001000 */
[----:B------:R-:W-:Y:S01]  /*0300*/  @!P5 FMUL R27, R27, 16777216 ;  /* 0x4b8000001b1bd820 */ /* 0x000fe20000400000 */
[----:B------:R-:W-:-:S03]  /*0310*/  @P3 FMUL R25, R25, 0.25 ;  /* 0x3e80000019193820 */ /* 0x000fc60000400000 */
[----:B--2---:R-:W-:Y:S01]  /*0320*/  FMUL R2, R2, R27 ;  /* 0x0000001b02027220 */ /* 0x004fe20000400000 */
[----:B------:R-:W-:Y:S01]  /*0330*/  FSEL R27, R0, 1, P4 ;  /* 0x3f800000001b7808 */ /* 0x000fe20002000000 */
[----:B------:R-:W-:-:S03]  /*0340*/  @P2 FMUL R19, R19, 0.25 ;  /* 0x3e80000013132820 */ /* 0x000fc60000400000 */
[----:B------:R-:W-:Y:S02]  /*0350*/  @!P0 FMUL R25, R25, 16777216 ;  /* 0x4b80000019198820 */ /* 0x000fe40000400000 */
[----:B------:R-:W-:Y:S01]  /*0360*/  @!P6 FMUL R19, R19, 16777216 ;  /* 0x4b8000001313e820 */ /* 0x000fe20000400000 */
[----:B------:R-:W-:Y:S01]  /*0370*/  @!P1 FMUL R27, R27, 16777216 ;  /* 0x4b8000001b1b9820 */ /* 0x000fe20000400000 */
[----:B------:R-:W2:Y:S01]  /*0380*/  MUFU.RCP R3, R25 ;  /* 0x0000001900037308 */ /* 0x000ea20000001000 */
[C---:B------:R-:W-:Y:S02]  /*0390*/  FSEL R22, R0.reuse, 1, P3 ;  /* 0x3f80000000167808 */ /* 0x040fe40001800000 */
[----:B-1----:R-:W-:Y:S01]  /*03a0*/  FSEL R23, R0, 1, P2 ;  /* 0x3f80000000177808 */ /* 0x002fe20001000000 */
[----:B------:R-:W-:Y:S02]  /*03b0*/  FMUL R0, R18, R27 ;  /* 0x0000001b12007220 */ /* 0x000fe40000400000 */
[----:B------:R-:W1:Y:S02]  /*03c0*/  LDC.64 R26, c[0x0][0x240] ;  /* 0x00009000ff1a7b82 */ /* 0x000e640000000a00 */
[----:B------:R2:W3:Y:S01]  /*03d0*/  MUFU.RCP R28, R19 ;  /* 0x00000013001c7308 */ /* 0x0004e20000001000 */
[----:B------:R-:W-:Y:S01]  /*03e0*/  @!P0 FMUL R22, R22, 16777216 ;  /* 0x4b80000016168820 */ /* 0x000fe20000400000 */
[----:B------:R-:W-:Y:S01]  /*03f0*/  @!P6 FMUL R23, R23, 16777216 ;  /* 0x4b8000001717e820 */ /* 0x000fe20000400000 */
[----:B-----5:R-:W-:-:S04]  /*0400*/  IMAD.WIDE R16, R24, 0x4, R16 ;  /* 0x0000000418107825 */ /* 0x020fc800078e0210 */
[----:B0-----:R-:W-:-:S04]  /*0410*/  IMAD.WIDE R20, R24, 0x4, R20 ;  /* 0x0000000418147825 */ /* 0x001fc800078e0214 */
[----:B--2---:R-:W-:Y:S01]  /*0420*/  FMUL R3, R3, R22 ;  /* 0x0000001603037220 */ /* 0x004fe20000400000 */
[----:B------:R-:W2:Y:S01]  /*0430*/  LDG.E.EL.128 R16, desc[UR4][R16.64] ;  /* 0x0000000410107981 */ /* 0x000ea2000c2e1d00 */
[----:B---3--:R-:W-:-:S03]  /*0440*/  FMUL R28, R28, R23 ;  /* 0x000000171c1c7220 */ /* 0x008fc60000400000 */
[----:B------:R-:W2:Y:S01]  /*0450*/  LDG.E.EL.128 R20, desc[UR4][R20.64] ;  /* 0x0000000414147981 */ /* 0x000ea2000c2e1d00 */
[----:B-1----:R-:W-:-:S06]  /*0460*/  IMAD.WIDE R26, R24, 0x4, R26 ;  /* 0x00000004181a7825 */ /* 0x002fcc00078e021a */
[----:B------:R-:W3:Y:S01]  /*0470*/  LDG.E.EL.128 R24, desc[UR4][R26.64] ;  /* 0x000000041a187981 */ /* 0x000ee2000c2e1d00 */
[--C-:B------:R-:W-:Y:S01]  /*0480*/  FADD R7, R7, -R11.reuse ;  /* 0x8000000b07077221 */ /* 0x100fe20000000000 */
[----:B----4-:R-:W-:Y:S01]  /*0490*/  FADD R15, R15, -R11 ;  /* 0x8000000b0f0f7221 */ /* 0x010fe20000000000 */
[--C-:B------:R-:W-:Y:S01]  /*04a0*/  FADD R4, R4, -R8.reuse ;  /* 0x8000000804047221 */ /* 0x100fe20000000000 */
[----:B------:R-:W-:Y:S01]  /*04b0*/  FADD R12, R12, -R8 ;  /* 0x800000080c0c7221 */ /* 0x000fe20000000000 */
[C---:B------:R-:W-:Y:S01]  /*04c0*/  FMUL R8, R28.reuse, R7 ;  /* 0x000000071c087220 */ /* 0x040fe20000400000 */
[----:B------:R-:W-:Y:S01]  /*04d0*/  FMUL R28, R28, R15 ;  /* 0x0000000f1c1c7220 */ /* 0x000fe20000400000 */
[----:B------:R-:W-:Y:S01]  /*04e0*/  FMUL R15, R2, R4 ;  /* 0x00000004020f7220 */ /* 0x000fe20000400000 */
[--C-:B------:R-:W-:Y:S01]  /*04f0*/  FADD R6, R6, -R10.reuse ;  /* 0x8000000a06067221 */ /* 0x100fe20000000000 */
[--C-:B------:R-:W-:Y:S01]  /*0500*/  FADD R5, R5, -R9.reuse ;  /* 0x8000000905057221 */ /* 0x100fe20000000000 */
[----:B------:R-:W-:Y:S01]  /*0510*/  FADD R14, R14, -R10 ;  /* 0x8000000a0e0e7221 */ /* 0x000fe20000000000 */
[----:B------:R-:W-:Y:S01]  /*0520*/  FADD R13, R13, -R9 ;  /* 0x800000090d0d7221 */ /* 0x000fe20000000000 */
[C---:B------:R-:W-:Y:S01]  /*0530*/  FMUL R7, R3.reuse, R6 ;  /* 0x0000000603077220 */ /* 0x040fe20000400000 */
[----:B------:R-:W-:Y:S01]  /*0540*/  FMUL R11, R2, R12 ;  /* 0x0000000c020b7220 */ /* 0x000fe20000400000 */
[----:B------:R-:W-:Y:S01]  /*0550*/  FMUL R9, R3, R14 ;  /* 0x0000000e03097220 */ /* 0x000fe20000400000 */
[C---:B------:R-:W-:Y:S01]  /*0560*/  FMUL R6, R0.reuse, R5 ;  /* 0x0000000500067220 */ /* 0x040fe20000400000 */
[----:B------:R-:W0:Y:S01]  /*0570*/  LDC.64 R2, c[0x0][0x210] ;  /* 0x00008400ff027b82 */ /* 0x000e220000000a00 */
[----:B------:R-:W-:Y:S01]  /*0580*/  FMUL R0, R0, R13 ;  /* 0x0000000d00007220 */ /* 0x000fe20000400000 */
[----:B0-----:R-:W-:-:S04]  /*0590*/  IMAD.WIDE R2, R29, 0x4, R2 ;  /* 0x000000041d027825 */ /* 0x001fc800078e0202 */
[----:B--2---:R-:W-:-:S05]  /*05a0*/  FFMA R4, R16, R15, R20 ;  /* 0x0000000f10047223 */ /* 0x004fca0000000014 */
[----:B------:R-:W-:Y:S01]  /*05b0*/  FSETP.GT.AND P6, PT, R4, RZ, PT ;  /* 0x000000ff0400720b */ /* 0x000fe20003fc4000 */
[----:B------:R-:W-:Y:S01]  /*05c0*/  FFMA R5, R17, R6, R21 ;  /* 0x0000000611057223 */ /* 0x000fe20000000015 */
[----:B------:R-:W-:Y:S01]  /*05d0*/  FFMA R6, R18, R7, R22 ;  /* 0x0000000712067223 */ /* 0x000fe20000000016 */
[----:B------:R-:W-:Y:S01]  /*05e0*/  FFMA R7, R19, R8, R23 ;  /* 0x0000000813077223 */ /* 0x000fe20000000017 */
[----:B------:R-:W-:Y:S01]  /*05f0*/  FFMA R16, R16, R11, R20 ;  /* 0x0000000b10107223 */ /* 0x000fe20000000014 */
[----:B------:R-:W-:Y:S01]  /*0600*/  FFMA R17, R17, R0, R21 ;  /* 0x0000000011117223 */ /* 0x000fe20000000015 */
[----:B------:R-:W-:Y:S01]  /*0610*/  FFMA R18, R18, R9, R22 ;  /* 0x0000000912127223 */ /* 0x000fe20000000016 */
[----:B------:R-:W-:Y:S01]  /*0620*/  FFMA R19, R19, R28, R23 ;  /* 0x0000001c13137223 */ /* 0x000fe20000000017 */
[----:B------:R-:W-:Y:S02]  /*0630*/  FSETP.GT.AND P1, PT, R5, RZ, PT ;  /* 0x000000ff0500720b */ /* 0x000fe40003f24000 */
[----:B------:R-:W-:-:S02]  /*0640*/  FSETP.GT.AND P0, PT, R16, RZ, PT ;  /* 0x000000ff1000720b */ /* 0x000fc40003f04000 */
[----:B------:R-:W-:Y:S01]  /*0650*/  FSETP.GT.AND P2, PT, R17, RZ, PT ;  /* 0x000000ff1100720b */ /* 0x000fe20003f44000 */
[----:B---3--:R-:W-:Y:S01]  /*0660*/  @!P6 FMUL R4, R24, R4 ;  /* 0x000000041804e220 */ /* 0x008fe20000400000 */
[----:B------:R-:W-:Y:S02]  /*0670*/  FSETP.GT.AND P3, PT, R6, RZ, PT ;  /* 0x000000ff0600720b */ /* 0x000fe40003f64000 */
[----:B------:R-:W-:Y:S02]  /*0680*/  FSETP.GT.AND P4, PT, R18, RZ, PT ;  /* 0x000000ff1200720b */ /* 0x000fe40003f84000 */
[----:B------:R-:W-:Y:S02]  /*0690*/  FSETP.GT.AND P5, PT, R7, RZ, PT ;  /* 0x000000ff0700720b */ /* 0x000fe40003fa4000 */
[----:B------:R-:W-:Y:S01]  /*06a0*/  FSETP.GT.AND P6, PT, R19, RZ, PT ;  /* 0x000000ff1300720b */ /* 0x000fe20003fc4000 */
[----:B------:R-:W-:Y:S02]  /*06b0*/  @!P1 FMUL R5, R25, R5 ;  /* 0x0000000519059220 */ /* 0x000fe40000400000 */
[----:B------:R-:W-:-:S02]  /*06c0*/  @!P0 FMUL R16, R24, R16 ;  /* 0x0000001018108220 */ /* 0x000fc40000400000 */
[----:B------:R-:W-:Y:S02]  /*06d0*/  @!P2 FMUL R17, R25, R17 ;  /* 0x000000111911a220 */ /* 0x000fe40000400000 */
[C---:B------:R-:W-:Y:S02]  /*06e0*/  @!P3 FMUL R6, R26.reuse, R6 ;  /* 0x000000061a06b220 */ /* 0x040fe40000400000 */
[----:B------:R-:W-:Y:S02]  /*06f0*/  @!P4 FMUL R18, R26, R18 ;  /* 0x000000121a12c220 */ /* 0x000fe40000400000 */
[C---:B------:R-:W-:Y:S02]  /*0700*/  @!P5 FMUL R7, R27.reuse, R7 ;  /* 0x000000071b07d220 */ /* 0x040fe40000400000 */
[----:B------:R-:W-:-:S03]  /*0710*/  @!P6 FMUL R19, R27, R19 ;  /* 0x000000131b13e220 */ /* 0x000fc60000400000 */
[----:B------:R-:W-:Y:S04]  /*0720*/  STG.E.128 desc[UR4][R2.64], R4 ;  /* 0x0000000402007986 */ /* 0x000fe8000c101d04 */
[----:B------:R-:W-:Y:S01]  /*0730*/  STG.E.128 desc[UR4][R2.64+0x800], R16 ;  /* 0x0008001002007986 */ /* 0x000fe2000c101d04 */
[----:B------:R-:W-:Y:S05]  /*0740*/  EXIT ;  /* 0x000000000000794d */ /* 0x000fea0003800000 */
.L_x_0:
[----:B------:R-:W-:-:S00]  /*0750*/  BRA `(.L_x_0) ;  /* 0xfffffffc00fc7947 */ /* 0x000fc0000383ffff */
[----:B------:R-:W-:-:S00]  /*0760*/  NOP ;  /* 0x0000000000007918 */ /* 0x000fc00000000000 */
        /* <DEDUP_REMOVED lines=9> */
.L_x_1:


//--------------------- .nv.global.init           --------------------------
	.section	.nv.global.init,"aw",@progbits
.nv.global.init:
	.type		_$_str,@object
	.size		_$_str,(_$_str_$_2 - _$_str)
_$_str:
        /*0000*/ 	.byte	0x5f, 0x5f, 0x43, 0x55, 0x44, 0x41, 0x5f, 0x46, 0x54, 0x5a, 0x00
	.type		_$_str_$_2,@object
	.size		_$_str_$_2,(.L_1 - _$_str_$_2)
_$_str_$_2:
        /*000b*/ 	.byte	0x5f, 0x5f, 0x43, 0x55, 0x44, 0x41, 0x5f, 0x50, 0x52, 0x45, 0x43, 0x5f, 0x53, 0x51, 0x52, 0x54
        /*001b*/ 	.byte	0x00
.L_1:


//--------------------- .nv.constant0.triton_poi_fused__native_batch_norm_legit_no_training__prelu_kernel_2 --------------------------
	.section	.nv.constant0.triton_poi_fused__native_batch_norm_legit_no_training__prelu_kernel_2,"a",@progbits
	.sectionflags	@""
	.align	4
.nv.constant0.triton_poi_fused__native_batch_norm_legit_no_training__prelu_kernel_2:
	.zero		588
